	.headerflags	@"EF_CUDA_TEXMODE_UNIFIED EF_CUDA_64BIT_ADDRESS EF_CUDA_ACCELERATORS EF_CUDA_SM90 EF_CUDA_VIRTUAL_SM(EF_CUDA_SM90)"
	.elftype	@"ET_EXEC"


//--------------------- .nv.info                  --------------------------
	.section	.nv.info,"",@"SHT_CUDA_INFO"
	.align	4


	//----- nvinfo : EIATTR_REGCOUNT
	.align		4
        /*0000*/ 	.byte	0x04, 0x2f
        /*0002*/ 	.short	(.L_3 - .L_2)
	.align		4
.L_2:
        /*0004*/ 	.word	index@(triton_poi_fused_cat_13)
        /*0008*/ 	.word	0x00000015


	//----- nvinfo : EIATTR_MIN_STACK_SIZE
	.align		4
.L_3:
        /*000c*/ 	.byte	0x04, 0x12
        /*000e*/ 	.short	(.L_5 - .L_4)
	.align		4
.L_4:
        /*0010*/ 	.word	index@(triton_poi_fused_cat_13)
        /*0014*/ 	.word	0x00000000


	//----- nvinfo : EIATTR_FRAME_SIZE
	.align		4
.L_5:
        /*0018*/ 	.byte	0x04, 0x11
        /*001a*/ 	.short	(.L_7 - .L_6)
	.align		4
.L_6:
        /*001c*/ 	.word	index@(triton_poi_fused_cat_13)
        /*0020*/ 	.word	0x00000000


	//----- nvinfo : EIATTR_MIN_STACK_SIZE
	.align		4
.L_7:
        /*0024*/ 	.byte	0x04, 0x12
        /*0026*/ 	.short	(.L_9 - .L_8)
	.align		4
.L_8:
        /*0028*/ 	.word	index@(triton_poi_fused_cat_13)
        /*002c*/ 	.word	0x00000000
.L_9:


//--------------------- .nv.info.triton_poi_fused_cat_13 --------------------------
	.section	.nv.info.triton_poi_fused_cat_13,"",@"SHT_CUDA_INFO"
	.sectionflags	@""
	.align	4


	//----- nvinfo : EIATTR_CUDA_API_VERSION
	.align		4
        /*0000*/ 	.byte	0x04, 0x37
        /*0002*/ 	.short	(.L_11 - .L_10)
.L_10:
        /*0004*/ 	.word	0x0000007c


	//----- nvinfo : EIATTR_KPARAM_INFO
	.align		4
.L_11:
        /*0008*/ 	.byte	0x04, 0x17
        /*000a*/ 	.short	(.L_13 - .L_12)
.L_12:
        /*000c*/ 	.word	0x00000000
        /*0010*/ 	.short	0x0007
        /*0012*/ 	.short	0x0038
        /*0014*/ 	.byte	0x00, 0xf0, 0x11, 0x00


	//----- nvinfo : EIATTR_KPARAM_INFO
	.align		4
.L_13:
        /*0018*/ 	.byte	0x04, 0x17
        /*001a*/ 	.short	(.L_15 - .L_14)
.L_14:
        /*001c*/ 	.word	0x00000000
        /*0020*/ 	.short	0x0006
        /*0022*/ 	.short	0x0030
        /*0024*/ 	.byte	0x00, 0xf4, 0x21, 0x00


	//----- nvinfo : EIATTR_KPARAM_INFO
	.align		4
.L_15:
        /*0028*/ 	.byte	0x04, 0x17
        /*002a*/ 	.short	(.L_17 - .L_16)
.L_16:
        /*002c*/ 	.word	0x00000000
        /*0030*/ 	.short	0x0005
        /*0032*/ 	.short	0x0028
        /*0034*/ 	.byte	0x00, 0xf4, 0x21, 0x00


	//----- nvinfo : EIATTR_KPARAM_INFO
	.align		4
.L_17:
        /*0038*/ 	.byte	0x04, 0x17
        /*003a*/ 	.short	(.L_19 - .L_18)
.L_18:
        /*003c*/ 	.word	0x00000000
        /*0040*/ 	.short	0x0004
        /*0042*/ 	.short	0x0020
        /*0044*/ 	.byte	0x00, 0xf4, 0x21, 0x00


	//----- nvinfo : EIATTR_KPARAM_INFO
	.align		4
.L_19:
        /*0048*/ 	.byte	0x04, 0x17
        /*004a*/ 	.short	(.L_21 - .L_20)
.L_20:
        /*004c*/ 	.word	0x00000000
        /*0050*/ 	.short	0x0003
        /*0052*/ 	.short	0x0018
        /*0054*/ 	.byte	0x00, 0xf4, 0x21, 0x00


	//----- nvinfo : EIATTR_KPARAM_INFO
	.align		4
.L_21:
        /*0058*/ 	.byte	0x04, 0x17
        /*005a*/ 	.short	(.L_23 - .L_22)
.L_22:
        /*005c*/ 	.word	0x00000000
        /*0060*/ 	.short	0x0002
        /*0062*/ 	.short	0x0010
        /*0064*/ 	.byte	0x00, 0xf4, 0x21, 0x00


	//----- nvinfo : EIATTR_KPARAM_INFO
	.align		4
.L_23:
        /*0068*/ 	.byte	0x04, 0x17
        /*006a*/ 	.short	(.L_25 - .L_24)
.L_24:
        /*006c*/ 	.word	0x00000000
        /*0070*/ 	.short	0x0001
        /*0072*/ 	.short	0x0008
        /*0074*/ 	.byte	0x00, 0xf4, 0x21, 0x00


	//----- nvinfo : EIATTR_KPARAM_INFO
	.align		4
.L_25:
        /*0078*/ 	.byte	0x04, 0x17
        /*007a*/ 	.short	(.L_27 - .L_26)
.L_26:
        /*007c*/ 	.word	0x00000000
        /*0080*/ 	.short	0x0000
        /*0082*/ 	.short	0x0000
        /*0084*/ 	.byte	0x00, 0xf4, 0x21, 0x00


	//----- nvinfo : EIATTR_SPARSE_MMA_MASK
	.align		4
.L_27:
        /*0088*/ 	.byte	0x03, 0x50
        /*008a*/ 	.short	0x0000


	//----- nvinfo : EIATTR_MAXREG_COUNT
	.align		4
        /*008c*/ 	.byte	0x03, 0x1b
        /*008e*/ 	.short	0x00ff


	//----- nvinfo : EIATTR_EXIT_INSTR_OFFSETS
	.align		4
        /*0090*/ 	.byte	0x04, 0x1c
        /*0092*/ 	.short	(.L_29 - .L_28)


	//   ....[0]....
.L_28:
        /*0094*/ 	.word	0x00000430


	//   ....[1]....
        /*0098*/ 	.word	0x00000450


	//----- nvinfo : EIATTR_REQNTID
	.align		4
.L_29:
        /*009c*/ 	.byte	0x04, 0x10
        /*009e*/ 	.short	(.L_31 - .L_30)
.L_30:
        /*00a0*/ 	.word	0x00000080
        /*00a4*/ 	.word	0x00000001
        /*00a8*/ 	.word	0x00000001


	//----- nvinfo : EIATTR_CBANK_PARAM_SIZE
	.align		4
.L_31:
        /*00ac*/ 	.byte	0x03, 0x19
        /*00ae*/ 	.short	0x003c


	//----- nvinfo : EIATTR_PARAM_CBANK
	.align		4
        /*00b0*/ 	.byte	0x04, 0x0a
        /*00b2*/ 	.short	(.L_33 - .L_32)
	.align		4
.L_32:
        /*00b4*/ 	.word	index@(.nv.constant0.triton_poi_fused_cat_13)
        /*00b8*/ 	.short	0x0210
        /*00ba*/ 	.short	0x003c


	//----- nvinfo : EIATTR_SW_WAR
	.align		4
.L_33:
        /*00bc*/ 	.byte	0x04, 0x36
        /*00be*/ 	.short	(.L_35 - .L_34)
.L_34:
        /*00c0*/ 	.word	0x00000008
.L_35:


//--------------------- .nv.callgraph             --------------------------
	.section	.nv.callgraph,"",@"SHT_CUDA_CALLGRAPH"
	.align	4
	.sectionentsize	8
	.align		4
        /*0000*/ 	.word	0x00000000
	.align		4
        /*0004*/ 	.word	0xffffffff
	.align		4
        /*0008*/ 	.word	0x00000000
	.align		4
        /*000c*/ 	.word	0xfffffffe
	.align		4
        /*0010*/ 	.word	0x00000000
	.align		4
        /*0014*/ 	.word	0xfffffffd
	.align		4
        /*0018*/ 	.word	0x00000000
	.align		4
        /*001c*/ 	.word	0xfffffffc


//--------------------- .nv.constant4             --------------------------
	.section	.nv.constant4,"a",@progbits
	.align	8
	.align		8
.nv.constant4:
        /*0000*/ 	.dword	_$_str
	.align		8
        /*0008*/ 	.dword	_$_str_$_2


//--------------------- .text.triton_poi_fused_cat_13 --------------------------
	.section	.text.triton_poi_fused_cat_13,"ax",@progbits
	.align	128
        .global         triton_poi_fused_cat_13
        .type           triton_poi_fused_cat_13,@function
        .size           triton_poi_fused_cat_13,(.L_x_1 - triton_poi_fused_cat_13)
        .other          triton_poi_fused_cat_13,@"STO_CUDA_ENTRY STV_DEFAULT"
triton_poi_fused_cat_13:
.text.triton_poi_fused_cat_13:
[----:B------:R-:W0:Y:S01]  /*0000*/  LDC R1, c[0x0][0x28] ;  /* 0x00000a00ff017b82 */ /* 0x000e220000000800 */
[----:B------:R-:W1:Y:S07]  /*0010*/  S2R R2, SR_TID.X ;  /* 0x0000000000027919 */ /* 0x000e6e0000002100 */
[----:B------:R-:W2:Y:S01]  /*0020*/  LDC.64 R12, c[0x0][0x220] ;  /* 0x00008800ff0c7b82 */ /* 0x000ea20000000a00 */
[----:B------:R-:W-:Y:S01]  /*0030*/  IMAD.MOV.U32 R0, RZ, RZ, RZ ;  /* 0x000000ffff007224 */ /* 0x000fe200078e00ff */
[----:B------:R-:W-:Y:S01]  /*0040*/  ULDC.64 UR4, c[0x0][0x208] ;  /* 0x0000820000047ab9 */ /* 0x000fe20000000a00 */
[----:B------:R-:W3:Y:S05]  /*0050*/  S2R R3, SR_CTAID.X ;  /* 0x0000000000037919 */ /* 0x000eea0000002500 */
[----:B------:R-:W4:Y:S08]  /*0060*/  LDC.64 R14, c[0x0][0x210] ;  /* 0x00008400ff0e7b82 */ /* 0x000f300000000a00 */
[----:B------:R-:W5:Y:S08]  /*0070*/  LDC.64 R16, c[0x0][0x218] ;  /* 0x00008600ff107b82 */ /* 0x000f700000000a00 */
[----:B------:R-:W4:Y:S01]  /*0080*/  LDC.64 R8, c[0x0][0x228] ;  /* 0x00008a00ff087b82 */ /* 0x000f220000000a00 */
[----:B------:R-:W-:Y:S01]  /*0090*/  IMAD.MOV.U32 R6, RZ, RZ, RZ ;  /* 0x000000ffff067224 */ /* 0x000fe200078e00ff */
[----:B------:R-:W-:Y:S01]  /*00a0*/  ULDC.64 UR6, c[0x0][0x238] ;  /* 0x00008e0000067ab9 */ /* 0x000fe20000000a00 */
[----:B-1----:R-:W-:-:S05]  /*00b0*/  LOP3.LUT R2, R2, 0x7f, RZ, 0xc0, !PT ;  /* 0x0000007f02027812 */ /* 0x002fca00078ec0ff */
[----:B---3--:R-:W-:Y:S02]  /*00c0*/  IMAD R3, R3, 0x80, R2 ;  /* 0x0000008003037824 */ /* 0x008fe400078e0202 */
[----:B------:R-:W-:-:S04]  /*00d0*/  IMAD.MOV.U32 R2, RZ, RZ, RZ ;  /* 0x000000ffff027224 */ /* 0x000fc800078e00ff */
[----:B------:R-:W-:-:S05]  /*00e0*/  IMAD.HI R2, R3, -0x6db6db6d, R2 ;  /* 0x9249249303027827 */ /* 0x000fca00078e0202 */
[----:B------:R-:W-:-:S04]  /*00f0*/  SHF.R.U32.HI R5, RZ, 0x1f, R2 ;  /* 0x0000001fff057819 */ /* 0x000fc80000011602 */
[----:B------:R-:W-:Y:S02]  /*0100*/  LEA.HI.SX32 R2, R2, R5, 0x1b ;  /* 0x0000000502027211 */ /* 0x000fe400078fdaff */
[----:B------:R-:W1:Y:S03]  /*0110*/  LDC.64 R4, c[0x0][0x230] ;  /* 0x00008c00ff047b82 */ /* 0x000e660000000a00 */
[----:B------:R-:W-:-:S04]  /*0120*/  IMAD R7, R2, -0x38, R3 ;  /* 0xffffffc802077824 */ /* 0x000fc800078e0203 */
[C---:B--2---:R-:W-:Y:S01]  /*0130*/  IMAD.WIDE R12, R7.reuse, 0x4, R12 ;  /* 0x00000004070c7825 */ /* 0x044fe200078e020c */
[----:B------:R-:W-:-:S04]  /*0140*/  ISETP.GE.AND P2, PT, R7, 0x10, PT ;  /* 0x000000100700780c */ /* 0x000fc80003f46270 */
[----:B------:R-:W-:-:S13]  /*0150*/  ISETP.LT.AND P3, PT, R3, 0x3800, !P2 ;  /* 0x000038000300780c */ /* 0x000fda0005761270 */
[----:B------:R2:W3:Y:S01]  /*0160*/  @P3 LDG.E.EL R0, desc[UR4][R12.64] ;  /* 0x000000040c003981 */ /* 0x0004e2000c2e1900 */
[----:B------:R-:W-:Y:S02]  /*0170*/  IMAD R11, R2, 0x10, R7 ;  /* 0x00000010020b7824 */ /* 0x000fe400078e0207 */
[----:B-----5:R-:W-:-:S04]  /*0180*/  IMAD.WIDE R16, R7, 0x4, R16 ;  /* 0x0000000407107825 */ /* 0x020fc800078e0210 */
[----:B----4-:R-:W-:Y:S01]  /*0190*/  IMAD.WIDE R14, R11, 0x4, R14 ;  /* 0x000000040b0e7825 */ /* 0x010fe200078e020e */
[----:B------:R-:W-:Y:S01]  /*01a0*/  CS2R R10, SRZ ;  /* 0x00000000000a7805 */ /* 0x000fe2000001ff00 */
[----:B------:R-:W4:Y:S01]  /*01b0*/  @P3 LDG.E.EL R6, desc[UR4][R16.64] ;  /* 0x0000000410063981 */ /* 0x000f22000c2e1900 */
[----:B--2---:R-:W-:Y:S01]  /*01c0*/  CS2R R12, SRZ ;  /* 0x00000000000c7805 */ /* 0x004fe2000001ff00 */
[----:B0-----:R-:W-:-:S03]  /*01d0*/  IMAD.WIDE R8, R7, 0x4, R8 ;  /* 0x0000000407087825 */ /* 0x001fc600078e0208 */
[----:B------:R0:W2:Y:S01]  /*01e0*/  @P3 LDG.E.EL R10, desc[UR4][R14.64] ;  /* 0x000000040e0a3981 */ /* 0x0000a2000c2e1900 */
[----:B-1----:R-:W-:Y:S01]  /*01f0*/  IMAD.WIDE R4, R7, 0x4, R4 ;  /* 0x0000000407047825 */ /* 0x002fe200078e0204 */
[----:B------:R-:W-:Y:S02]  /*0200*/  ISETP.GE.AND P0, PT, R3, 0x3800, PT ;  /* 0x000038000300780c */ /* 0x000fe40003f06270 */
[----:B------:R-:W5:Y:S01]  /*0210*/  @P3 LDG.E.EL R12, desc[UR4][R8.64] ;  /* 0x00000004080c3981 */ /* 0x000f62000c2e1900 */
[----:B------:R-:W-:Y:S01]  /*0220*/  IMAD R2, R2, 0x28, RZ ;  /* 0x0000002802027824 */ /* 0x000fe200078e02ff */
[----:B------:R-:W-:Y:S02]  /*0230*/  ISETP.GT.AND P1, PT, R7, 0xf, !P0 ;  /* 0x0000000f0700780c */ /* 0x000fe40004724270 */
[----:B------:R1:W2:Y:S02]  /*0240*/  @P3 LDG.E.EL R11, desc[UR4][R4.64] ;  /* 0x00000004040b3981 */ /* 0x0002a4000c2e1900 */
[----:B------:R-:W-:-:S02]  /*0250*/  SHF.R.S32.HI R18, RZ, 0x1f, R2 ;  /* 0x0000001fff127819 */ /* 0x000fc40000011402 */
[----:B------:R-:W-:-:S04]  /*0260*/  IADD3 R2, P4, R7, R2, RZ ;  /* 0x0000000207027210 */ /* 0x000fc80007f9e0ff */
[----:B------:R-:W-:Y:S02]  /*0270*/  LEA.HI.X.SX32 R7, R7, R18, 0x1, P4 ;  /* 0x0000001207077211 */ /* 0x000fe400020f0eff */
[C---:B0-----:R-:W-:Y:S01]  /*0280*/  LEA R14, P4, R2.reuse, UR6, 0x2 ;  /* 0x00000006020e7c11 */ /* 0x041fe2000f8810ff */
[----:B-1----:R-:W0:Y:S03]  /*0290*/  LDC.64 R4, c[0x0][0x240] ;  /* 0x00009000ff047b82 */ /* 0x002e260000000a00 */
[----:B------:R-:W-:-:S05]  /*02a0*/  LEA.HI.X R15, R2, UR7, R7, 0x2, P4 ;  /* 0x00000007020f7c11 */ /* 0x000fca000a0f1407 */
[----:B------:R-:W2:Y:S01]  /*02b0*/  @P1 LDG.E.EL R13, desc[UR4][R14.64+-0x40] ;  /* 0xffffc0040e0d1981 */ /* 0x000ea2000c2e1900 */
[----:B------:R-:W-:Y:S02]  /*02c0*/  IMAD.MOV.U32 R7, RZ, RZ, 0x3e800000 ;  /* 0x3e800000ff077424 */ /* 0x000fe400078e00ff */
[----:B0-----:R-:W-:Y:S01]  /*02d0*/  IMAD.WIDE R4, R3, 0x4, R4 ;  /* 0x0000000403047825 */ /* 0x001fe200078e0204 */
[----:B---3--:R-:W-:-:S05]  /*02e0*/  SEL R0, R0, RZ, P3 ;  /* 0x000000ff00007207 */ /* 0x008fca0001800000 */
[----:B------:R-:W-:-:S04]  /*02f0*/  FADD R0, R0, 9.9999997473787516356e-06 ;  /* 0x3727c5ac00007421 */ /* 0x000fc80000000000 */
[----:B------:R-:W0:Y:S02]  /*0300*/  MUFU.SQRT R2, R0 ;  /* 0x0000000000027308 */ /* 0x000e240000002000 */
[C---:B0-----:R-:W-:Y:S02]  /*0310*/  FSETP.GT.AND P4, PT, R2.reuse, 8.50705917302346158658e+37, PT ;  /* 0x7e8000000200780b */ /* 0x041fe40003f84000 */
[----:B------:R-:W-:-:S11]  /*0320*/  FSETP.GEU.AND P5, PT, R2, 1.175494350822287508e-38, PT ;  /* 0x008000000200780b */ /* 0x000fd60003fae000 */
[----:B------:R-:W-:-:S04]  /*0330*/  @P4 FMUL R2, R2, 0.25 ;  /* 0x3e80000002024820 */ /* 0x000fc80000400000 */
[----:B------:R-:W-:-:S06]  /*0340*/  @!P5 FMUL R2, R2, 16777216 ;  /* 0x4b8000000202d820 */ /* 0x000fcc0000400000 */
[----:B------:R-:W0:Y:S01]  /*0350*/  MUFU.RCP R2, R2 ;  /* 0x0000000200027308 */ /* 0x000e220000001000 */
[----:B------:R-:W-:Y:S02]  /*0360*/  FSEL R7, R7, 1, P4 ;  /* 0x3f80000007077808 */ /* 0x000fe40002000000 */
[----:B----4-:R-:W-:Y:S02]  /*0370*/  SEL R9, R6, RZ, P3 ;  /* 0x000000ff06097207 */ /* 0x010fe40001800000 */
[----:B--2---:R-:W-:Y:S01]  /*0380*/  SEL R10, R10, RZ, P3 ;  /* 0x000000ff0a0a7207 */ /* 0x004fe20001800000 */
[----:B------:R-:W-:Y:S01]  /*0390*/  @!P5 FMUL R7, R7, 16777216 ;  /* 0x4b8000000707d820 */ /* 0x000fe20000400000 */
[----:B-----5:R-:W-:-:S03]  /*03a0*/  SEL R12, R12, RZ, P3 ;  /* 0x000000ff0c0c7207 */ /* 0x020fc60001800000 */
[----:B------:R-:W-:Y:S01]  /*03b0*/  FADD R0, R10, -R9 ;  /* 0x800000090a007221 */ /* 0x000fe20000000000 */
[----:B------:R-:W-:Y:S01]  /*03c0*/  SEL R11, R11, RZ, P3 ;  /* 0x000000ff0b0b7207 */ /* 0x000fe20001800000 */
[----:B0-----:R-:W-:-:S04]  /*03d0*/  FMUL R7, R2, R7 ;  /* 0x0000000702077220 */ /* 0x001fc80000400000 */
[----:B------:R-:W-:-:S04]  /*03e0*/  FMUL R0, R0, R7 ;  /* 0x0000000700007220 */ /* 0x000fc80000400000 */
[----:B------:R-:W-:-:S05]  /*03f0*/  FFMA R11, R0, R12, R11 ;  /* 0x0000000c000b7223 */ /* 0x000fca000000000b */
[----:B------:R-:W-:-:S04]  /*0400*/  FSETP.GEU.AND P3, PT, R11, RZ, PT ;  /* 0x000000ff0b00720b */ /* 0x000fc80003f6e000 */
[----:B------:R-:W-:Y:S02]  /*0410*/  FSEL R11, R11, RZ, P3 ;  /* 0x000000ff0b0b7208 */ /* 0x000fe40001800000 */
[----:B------:R-:W-:Y:S01]  /*0420*/  @P2 SEL R11, R13, RZ, P1 ;  /* 0x000000ff0d0b2207 */ /* 0x000fe20000800000 */
[----:B------:R-:W-:Y:S06]  /*0430*/  @P0 EXIT ;  /* 0x000000000000094d */ /* 0x000fec0003800000 */
[----:B------:R-:W-:Y:S01]  /*0440*/  STG.E desc[UR4][R4.64], R11 ;  /* 0x0000000b04007986 */ /* 0x000fe2000c101904 */
[----:B------:R-:W-:Y:S05]  /*0450*/  EXIT ;  /* 0x000000000000794d */ /* 0x000fea0003800000 */
.L_x_0:
[----:B------:R-:W-:-:S00]  /*0460*/  BRA `(.L_x_0) ;  /* 0xfffffffc00fc7947 */ /* 0x000fc0000383ffff */
[----:B------:R-:W-:-:S00]  /*0470*/  NOP ;  /* 0x0000000000007918 */ /* 0x000fc00000000000 */
        /* <DEDUP_REMOVED lines=8> */
.L_x_1:


//--------------------- .nv.global.init           --------------------------
	.section	.nv.global.init,"aw",@progbits
.nv.global.init:
	.type		_$_str,@object
	.size		_$_str,(_$_str_$_2 - _$_str)
_$_str:
        /*0000*/ 	.byte	0x5f, 0x5f, 0x43, 0x55, 0x44, 0x41, 0x5f, 0x46, 0x54, 0x5a, 0x00
	.type		_$_str_$_2,@object
	.size		_$_str_$_2,(.L_1 - _$_str_$_2)
_$_str_$_2:
        /*000b*/ 	.byte	0x5f, 0x5f, 0x43, 0x55, 0x44, 0x41, 0x5f, 0x50, 0x52, 0x45, 0x43, 0x5f, 0x53, 0x51, 0x52, 0x54
        /*001b*/ 	.byte	0x00
.L_1:


//--------------------- .nv.constant0.triton_poi_fused_cat_13 --------------------------
	.section	.nv.constant0.triton_poi_fused_cat_13,"a",@progbits
	.sectionflags	@""
	.align	4
.nv.constant0.triton_poi_fused_cat_13:
	.zero		588
